//
// Generated by NVIDIA NVVM Compiler
//
// Compiler Build ID: CL-36424714
// Cuda compilation tools, release 13.0, V13.0.88
// Based on NVVM 20.0.0
//

.version 9.0
.target sm_100
.address_size 64

	// .globl	_Z12mandelKernelffffiiPi

.visible .entry _Z12mandelKernelffffiiPi(
	.param .f32 _Z12mandelKernelffffiiPi_param_0,
	.param .f32 _Z12mandelKernelffffiiPi_param_1,
	.param .f32 _Z12mandelKernelffffiiPi_param_2,
	.param .f32 _Z12mandelKernelffffiiPi_param_3,
	.param .u32 _Z12mandelKernelffffiiPi_param_4,
	.param .u32 _Z12mandelKernelffffiiPi_param_5,
	.param .u64 .ptr .align 1 _Z12mandelKernelffffiiPi_param_6
)
{
	.reg .pred 	%p<4>;
	.reg .b32 	%r<19>;
	.reg .b32 	%f<20>;
	.reg .b64 	%rd<7>;

	ld.param.f32 	%f9, [_Z12mandelKernelffffiiPi_param_0];
	ld.param.f32 	%f10, [_Z12mandelKernelffffiiPi_param_1];
	ld.param.f32 	%f11, [_Z12mandelKernelffffiiPi_param_2];
	ld.param.f32 	%f12, [_Z12mandelKernelffffiiPi_param_3];
	ld.param.u32 	%r6, [_Z12mandelKernelffffiiPi_param_4];
	ld.param.u32 	%r7, [_Z12mandelKernelffffiiPi_param_5];
	ld.param.u64 	%rd1, [_Z12mandelKernelffffiiPi_param_6];
	mov.u32 	%r9, %ctaid.x;
	mov.u32 	%r10, %ntid.x;
	mov.u32 	%r11, %tid.x;
	mad.lo.s32 	%r1, %r9, %r10, %r11;
	mov.u32 	%r12, %ctaid.y;
	mov.u32 	%r13, %ntid.y;
	mov.u32 	%r14, %tid.y;
	mad.lo.s32 	%r2, %r12, %r13, %r14;
	cvt.rn.f32.s32 	%f13, %r1;
	fma.rn.f32 	%f1, %f11, %f13, %f9;
	cvt.rn.f32.u32 	%f14, %r2;
	fma.rn.f32 	%f2, %f12, %f14, %f10;
	setp.lt.s32 	%p1, %r7, 1;
	mov.b32 	%r18, 0;
	@%p1 bra 	$L__BB0_4;
	mov.b32 	%r17, 0;
	mov.f32 	%f18, %f2;
	mov.f32 	%f19, %f1;
$L__BB0_2:
	mul.f32 	%f5, %f19, %f19;
	mul.f32 	%f6, %f18, %f18;
	add.f32 	%f15, %f5, %f6;
	setp.gt.f32 	%p2, %f15, 0f40800000;
	mov.u32 	%r18, %r17;
	@%p2 bra 	$L__BB0_4;
	sub.f32 	%f16, %f5, %f6;
	add.f32 	%f17, %f19, %f19;
	add.f32 	%f19, %f1, %f16;
	fma.rn.f32 	%f18, %f17, %f18, %f2;
	add.s32 	%r17, %r17, 1;
	setp.ne.s32 	%p3, %r17, %r7;
	mov.u32 	%r18, %r7;
	@%p3 bra 	$L__BB0_2;
$L__BB0_4:
	cvta.to.global.u64 	%rd2, %rd1;
	mul.lo.s32 	%r16, %r6, %r2;
	cvt.s64.s32 	%rd3, %r16;
	add.s64 	%rd4, %rd2, %rd3;
	mul.wide.s32 	%rd5, %r1, 4;
	add.s64 	%rd6, %rd4, %rd5;
	st.global.u32 	[%rd6], %r18;
	ret;

}


// ===== COMPILED SASS (sm_100) =====

	.target	sm_100

	.elftype	@"ET_EXEC"


//--------------------- .note.nv.tkinfo           --------------------------
	.section	.note.nv.tkinfo,"",@"SHT_NOTE"
	.sectionflags	@"SHF_NOTE_NV_TKINFO"
	.tkinfo
        /*0018*/ 	.word	0x00000002
        /*0030*/ 	.string	""
        /*0030*/ 	.string	"ptxas"
        /*0030*/ 	.string	"Cuda compilation tools, release 13.0, V13.0.88"
        /*0030*/ 	.string	"Build cuda_13.0.r13.0/compiler.36424714_0"
        /*0030*/ 	.string	"-arch sm_100 -m 64 "



//--------------------- .note.nv.cuinfo           --------------------------
	.section	.note.nv.cuinfo,"",@"SHT_NOTE"
	.sectionflags	@"SHF_NOTE_NV_CUINFO"
        /*0018*/ 	.short	0x0002
        /*001a*/ 	.short	0x0064
        /*001c*/ 	.short	0x0082
	.zero		2


//--------------------- .nv.info                  --------------------------
	.section	.nv.info,"",@"SHT_CUDA_INFO"
	.align	4


	//----- nvinfo : EIATTR_REGCOUNT
	.align		4
        /*0000*/ 	.byte	0x04, 0x2f
        /*0002*/ 	.short	(.L_1 - .L_0)
	.align		4
.L_0:
        /*0004*/ 	.word	index@(_Z12mandelKernelffffiiPi)
        /*0008*/ 	.word	0x00000010


	//----- nvinfo : EIATTR_FRAME_SIZE
	.align		4
.L_1:
        /*000c*/ 	.byte	0x04, 0x11
        /*000e*/ 	.short	(.L_3 - .L_2)
	.align		4
.L_2:
        /*0010*/ 	.word	index@(_Z12mandelKernelffffiiPi)
        /*0014*/ 	.word	0x00000000


	//----- nvinfo : EIATTR_MIN_STACK_SIZE
	.align		4
.L_3:
        /*0018*/ 	.byte	0x04, 0x12
        /*001a*/ 	.short	(.L_5 - .L_4)
	.align		4
.L_4:
        /*001c*/ 	.word	index@(_Z12mandelKernelffffiiPi)
        /*0020*/ 	.word	0x00000000
.L_5:


//--------------------- .nv.compat                --------------------------
	.section	.nv.compat,"",@"SHT_CUDA_COMPAT_INFO"
	.align	4
        /*0000*/ 	.byte	0x02, 0x09, 0x00, 0x00, 0x02, 0x02, 0x01, 0x00, 0x02, 0x05, 0x05, 0x00, 0x03, 0x07, 0x01, 0x01
        /*0010*/ 	.byte	0x02, 0x03, 0x00, 0x00, 0x02, 0x06, 0x01, 0x00, 0x04, 0x0b, 0x08, 0x00, 0x01, 0x00, 0x00, 0x00
        /*0020*/ 	.byte	0x00, 0x00, 0x00, 0x00


//--------------------- .nv.info._Z12mandelKernelffffiiPi --------------------------
	.section	.nv.info._Z12mandelKernelffffiiPi,"",@"SHT_CUDA_INFO"
	.sectionflags	@""
	.align	4


	//----- nvinfo : EIATTR_CUDA_API_VERSION
	.align		4
        /*0000*/ 	.byte	0x04, 0x37
        /*0002*/ 	.short	(.L_7 - .L_6)
.L_6:
        /*0004*/ 	.word	0x00000082


	//----- nvinfo : EIATTR_KPARAM_INFO
	.align		4
.L_7:
        /*0008*/ 	.byte	0x04, 0x17
        /*000a*/ 	.short	(.L_9 - .L_8)
.L_8:
        /*000c*/ 	.word	0x00000000
        /*0010*/ 	.short	0x0006
        /*0012*/ 	.short	0x0018
        /*0014*/ 	.byte	0x00, 0xf5, 0x21, 0x00


	//----- nvinfo : EIATTR_KPARAM_INFO
	.align		4
.L_9:
        /*0018*/ 	.byte	0x04, 0x17
        /*001a*/ 	.short	(.L_11 - .L_10)
.L_10:
        /*001c*/ 	.word	0x00000000
        /*0020*/ 	.short	0x0005
        /*0022*/ 	.short	0x0014
        /*0024*/ 	.byte	0x00, 0xf0, 0x11, 0x00


	//----- nvinfo : EIATTR_KPARAM_INFO
	.align		4
.L_11:
        /*0028*/ 	.byte	0x04, 0x17
        /*002a*/ 	.short	(.L_13 - .L_12)
.L_12:
        /*002c*/ 	.word	0x00000000
        /*0030*/ 	.short	0x0004
        /*0032*/ 	.short	0x0010
        /*0034*/ 	.byte	0x00, 0xf0, 0x11, 0x00


	//----- nvinfo : EIATTR_KPARAM_INFO
	.align		4
.L_13:
        /*0038*/ 	.byte	0x04, 0x17
        /*003a*/ 	.short	(.L_15 - .L_14)
.L_14:
        /*003c*/ 	.word	0x00000000
        /*0040*/ 	.short	0x0003
        /*0042*/ 	.short	0x000c
        /*0044*/ 	.byte	0x00, 0xf0, 0x11, 0x00


	//----- nvinfo : EIATTR_KPARAM_INFO
	.align		4
.L_15:
        /*0048*/ 	.byte	0x04, 0x17
        /*004a*/ 	.short	(.L_17 - .L_16)
.L_16:
        /*004c*/ 	.word	0x00000000
        /*0050*/ 	.short	0x0002
        /*0052*/ 	.short	0x0008
        /*0054*/ 	.byte	0x00, 0xf0, 0x11, 0x00


	//----- nvinfo : EIATTR_KPARAM_INFO
	.align		4
.L_17:
        /*0058*/ 	.byte	0x04, 0x17
        /*005a*/ 	.short	(.L_19 - .L_18)
.L_18:
        /*005c*/ 	.word	0x00000000
        /*0060*/ 	.short	0x0001
        /*0062*/ 	.short	0x0004
        /*0064*/ 	.byte	0x00, 0xf0, 0x11, 0x00


	//----- nvinfo : EIATTR_KPARAM_INFO
	.align		4
.L_19:
        /*0068*/ 	.byte	0x04, 0x17
        /*006a*/ 	.short	(.L_21 - .L_20)
.L_20:
        /*006c*/ 	.word	0x00000000
        /*0070*/ 	.short	0x0000
        /*0072*/ 	.short	0x0000
        /*0074*/ 	.byte	0x00, 0xf0, 0x11, 0x00


	//----- nvinfo : EIATTR_SPARSE_MMA_MASK
	.align		4
.L_21:
        /*0078*/ 	.byte	0x03, 0x50
        /*007a*/ 	.short	0x0000


	//----- nvinfo : EIATTR_MAXREG_COUNT
	.align		4
        /*007c*/ 	.byte	0x03, 0x1b
        /*007e*/ 	.short	0x00ff


	//----- nvinfo : EIATTR_MERCURY_ISA_VERSION
	.align		4
        /*0080*/ 	.byte	0x03, 0x5f
        /*0082*/ 	.short	0x0101


	//----- nvinfo : EIATTR_VRC_CTA_INIT_COUNT
	.align		4
        /*0084*/ 	.byte	0x02, 0x4a
	.zero		1
	.zero		1


	//----- nvinfo : EIATTR_EXIT_INSTR_OFFSETS
	.align		4
        /*0088*/ 	.byte	0x04, 0x1c
        /*008a*/ 	.short	(.L_23 - .L_22)


	//   ....[0]....
.L_22:
        /*008c*/ 	.word	0x000002f0


	//----- nvinfo : EIATTR_CRS_STACK_SIZE
	.align		4
.L_23:
        /*0090*/ 	.byte	0x04, 0x1e
        /*0092*/ 	.short	(.L_25 - .L_24)
.L_24:
        /*0094*/ 	.word	0x00000000


	//----- nvinfo : EIATTR_CBANK_PARAM_SIZE
	.align		4
.L_25:
        /*0098*/ 	.byte	0x03, 0x19
        /*009a*/ 	.short	0x0020


	//----- nvinfo : EIATTR_PARAM_CBANK
	.align		4
        /*009c*/ 	.byte	0x04, 0x0a
        /*009e*/ 	.short	(.L_27 - .L_26)
	.align		4
.L_26:
        /*00a0*/ 	.word	index@(.nv.constant0._Z12mandelKernelffffiiPi)
        /*00a4*/ 	.short	0x0380
        /*00a6*/ 	.short	0x0020


	//----- nvinfo : EIATTR_SW_WAR
	.align		4
.L_27:
        /*00a8*/ 	.byte	0x04, 0x36
        /*00aa*/ 	.short	(.L_29 - .L_28)
.L_28:
        /*00ac*/ 	.word	0x00000008
.L_29:


//--------------------- .nv.callgraph             --------------------------
	.section	.nv.callgraph,"",@"SHT_CUDA_CALLGRAPH"
	.align	4
	.sectionentsize	8
	.align		4
        /*0000*/ 	.word	0x00000000
	.align		4
        /*0004*/ 	.word	0xffffffff
	.align		4
        /*0008*/ 	.word	0x00000000
	.align		4
        /*000c*/ 	.word	0xfffffffe
	.align		4
        /*0010*/ 	.word	0x00000000
	.align		4
        /*0014*/ 	.word	0xfffffffd
	.align		4
        /*0018*/ 	.word	0x00000000
	.align		4
        /*001c*/ 	.word	0xfffffffc


//--------------------- .text._Z12mandelKernelffffiiPi --------------------------
	.section	.text._Z12mandelKernelffffiiPi,"ax",@progbits
	.align	128
        .global         _Z12mandelKernelffffiiPi
        .type           _Z12mandelKernelffffiiPi,@function
        .size           _Z12mandelKernelffffiiPi,(.L_x_4 - _Z12mandelKernelffffiiPi)
        .other          _Z12mandelKernelffffiiPi,@"STO_CUDA_ENTRY STV_DEFAULT"
_Z12mandelKernelffffiiPi:
.text._Z12mandelKernelffffiiPi:
[----:B------:R-:W-:Y:S01]  /*0000*/  LDC R1, c[0x0][0x37c] ;  /* 0x0000df00ff017b82 */ /* 0x000fe20000000800 */
[----:B------:R-:W0:Y:S07]  /*0010*/  S2R R0, SR_TID.X ;  /* 0x0000000000007919 */ /* 0x000e2e0000002100 */
[----:B------:R-:W0:Y:S01]  /*0020*/  S2UR UR4, SR_CTAID.X ;  /* 0x00000000000479c3 */ /* 0x000e220000002500 */
[----:B------:R-:W1:Y:S01]  /*0030*/  LDCU UR6, c[0x0][0x394] ;  /* 0x00007280ff0677ac */ /* 0x000e620008000800 */
[----:B------:R-:W2:Y:S06]  /*0040*/  S2R R3, SR_TID.Y ;  /* 0x0000000000037919 */ /* 0x000eac0000002200 */
[----:B------:R-:W0:Y:S08]  /*0050*/  LDC R5, c[0x0][0x360] ;  /* 0x0000d800ff057b82 */ /* 0x000e300000000800 */
[----:B------:R-:W2:Y:S01]  /*0060*/  S2UR UR5, SR_CTAID.Y ;  /* 0x00000000000579c3 */ /* 0x000ea20000002600 */
[----:B-1----:R-:W-:-:S07]  /*0070*/  UISETP.GE.AND UP0, UPT, UR6, 0x1, UPT ;  /* 0x000000010600788c */ /* 0x002fce000bf06270 */
[----:B------:R-:W2:Y:S08]  /*0080*/  LDC R2, c[0x0][0x364] ;  /* 0x0000d900ff027b82 */ /* 0x000eb00000000800 */
[----:B------:R-:W1:Y:S01]  /*0090*/  LDC.64 R8, c[0x0][0x380] ;  /* 0x0000e000ff087b82 */ /* 0x000e620000000a00 */
[----:B0-----:R-:W-:-:S07]  /*00a0*/  IMAD R5, R5, UR4, R0 ;  /* 0x0000000405057c24 */ /* 0x001fce000f8e0200 */
[----:B------:R-:W1:Y:S01]  /*00b0*/  LDC.64 R6, c[0x0][0x388] ;  /* 0x0000e200ff067b82 */ /* 0x000e620000000a00 */
[----:B--2---:R-:W-:Y:S01]  /*00c0*/  IMAD R0, R2, UR5, R3 ;  /* 0x0000000502007c24 */ /* 0x004fe2000f8e0203 */
[----:B------:R-:W-:Y:S01]  /*00d0*/  I2FP.F32.S32 R3, R5 ;  /* 0x0000000500037245 */ /* 0x000fe20000201400 */
[----:B------:R-:W0:Y:S03]  /*00e0*/  LDCU.64 UR4, c[0x0][0x358] ;  /* 0x00006b00ff0477ac */ /* 0x000e260008000a00 */
[----:B------:R-:W-:-:S05]  /*00f0*/  I2FP.F32.U32 R2, R0 ;  /* 0x0000000000027245 */ /* 0x000fca0000201000 */
[----:B-1----:R-:W-:Y:S01]  /*0100*/  FFMA R2, R2, R7, R9 ;  /* 0x0000000702027223 */ /* 0x002fe20000000009 */
[----:B------:R-:W-:Y:S02]  /*0110*/  HFMA2 R7, -RZ, RZ, 0, 0 ;  /* 0x00000000ff077431 */ /* 0x000fe400000001ff */
[----:B------:R-:W-:Y:S01]  /*0120*/  FFMA R3, R3, R6, R8 ;  /* 0x0000000603037223 */ /* 0x000fe20000000008 */
[----:B0-----:R-:W-:Y:S06]  /*0130*/  BRA.U !UP0, `(.L_x_0) ;  /* 0x0000000108507547 */ /* 0x001fec000b800000 */
[----:B------:R-:W-:Y:S01]  /*0140*/  BSSY.RECONVERGENT B0, `(.L_x_0) ;  /* 0x0000013000007945 */ /* 0x000fe20003800200 */
[----:B------:R-:W-:Y:S01]  /*0150*/  MOV R7, RZ ;  /* 0x000000ff00077202 */ /* 0x000fe20000000f00 */
[----:B------:R-:W0:Y:S01]  /*0160*/  LDCU UR7, c[0x0][0x394] ;  /* 0x00007280ff0777ac */ /* 0x000e220008000800 */
[----:B------:R-:W-:Y:S02]  /*0170*/  MOV R9, R2 ;  /* 0x0000000200097202 */ /* 0x000fe40000000f00 */
[----:B------:R-:W-:Y:S01]  /*0180*/  MOV R4, R3 ;  /* 0x0000000300047202 */ /* 0x000fe20000000f00 */
[----:B------:R-:W1:Y:S06]  /*0190*/  LDCU UR10, c[0x0][0x394] ;  /* 0x00007280ff0a77ac */ /* 0x000e6c0008000800 */
.L_x_2:
[----:B------:R-:W-:Y:S01]  /*01a0*/  FMUL R6, R4, R4 ;  /* 0x0000000404067220 */ /* 0x000fe20000400000 */
[----:B------:R-:W-:-:S04]  /*01b0*/  FMUL R13, R9, R9 ;  /* 0x00000009090d7220 */ /* 0x000fc80000400000 */
[----:B------:R-:W-:-:S05]  /*01c0*/  FADD R8, R6, R13 ;  /* 0x0000000d06087221 */ /* 0x000fca0000000000 */
[----:B------:R-:W-:-:S13]  /*01d0*/  FSETP.GT.AND P0, PT, R8, 4, PT ;  /* 0x408000000800780b */ /* 0x000fda0003f04000 */
[----:B------:R-:W-:Y:S05]  /*01e0*/  @P0 BRA `(.L_x_1) ;  /* 0x0000000000200947 */ /* 0x000fea0003800000 */
[----:B------:R-:W-:Y:S01]  /*01f0*/  IADD3 R7, PT, PT, R7, 0x1, RZ ;  /* 0x0000000107077810 */ /* 0x000fe20007ffe0ff */
[----:B------:R-:W-:Y:S01]  /*0200*/  FADD R11, R4, R4 ;  /* 0x00000004040b7221 */ /* 0x000fe20000000000 */
[----:B------:R-:W-:Y:S02]  /*0210*/  FADD R4, R6, -R13 ;  /* 0x8000000d06047221 */ /* 0x000fe40000000000 */
[----:B-1----:R-:W-:Y:S01]  /*0220*/  ISETP.NE.AND P0, PT, R7, UR10, PT ;  /* 0x0000000a07007c0c */ /* 0x002fe2000bf05270 */
[----:B------:R-:W-:Y:S01]  /*0230*/  FFMA R9, R11, R9, R2 ;  /* 0x000000090b097223 */ /* 0x000fe20000000002 */
[----:B------:R-:W-:-:S11]  /*0240*/  FADD R4, R3, R4 ;  /* 0x0000000403047221 */ /* 0x000fd60000000000 */
[----:B------:R-:W-:Y:S05]  /*0250*/  @P0 BRA `(.L_x_2) ;  /* 0xfffffffc00d00947 */ /* 0x000fea000383ffff */
[----:B0-----:R-:W-:-:S07]  /*0260*/  MOV R7, UR7 ;  /* 0x0000000700077c02 */ /* 0x001fce0008000f00 */
.L_x_1:
[----:B01----:R-:W-:Y:S05]  /*0270*/  BSYNC.RECONVERGENT B0 ;  /* 0x0000000000007941 */ /* 0x003fea0003800200 */
.L_x_0:
[----:B------:R-:W0:Y:S01]  /*0280*/  LDCU UR6, c[0x0][0x390] ;  /* 0x00007200ff0677ac */ /* 0x000e220008000800 */
[----:B------:R-:W1:Y:S01]  /*0290*/  LDCU.64 UR8, c[0x0][0x398] ;  /* 0x00007300ff0877ac */ /* 0x000e620008000a00 */
[----:B0-----:R-:W-:-:S05]  /*02a0*/  IMAD R0, R0, UR6, RZ ;  /* 0x0000000600007c24 */ /* 0x001fca000f8e02ff */
[----:B-1----:R-:W-:-:S04]  /*02b0*/  IADD3 R2, P0, PT, R0, UR8, RZ ;  /* 0x0000000800027c10 */ /* 0x002fc8000ff1e0ff */
[----:B------:R-:W-:-:S03]  /*02c0*/  LEA.HI.X.SX32 R3, R0, UR9, 0x1, P0 ;  /* 0x0000000900037c11 */ /* 0x000fc600080f0eff */
[----:B------:R-:W-:-:S05]  /*02d0*/  IMAD.WIDE R2, R5, 0x4, R2 ;  /* 0x0000000405027825 */ /* 0x000fca00078e0202 */
[----:B------:R-:W-:Y:S01]  /*02e0*/  STG.E desc[UR4][R2.64], R7 ;  /* 0x0000000702007986 */ /* 0x000fe2000c101904 */
[----:B------:R-:W-:Y:S05]  /*02f0*/  EXIT ;  /* 0x000000000000794d */ /* 0x000fea0003800000 */
.L_x_3:
[----:B------:R-:W-:-:S00]  /*0300*/  BRA `(.L_x_3) ;  /* 0xfffffffc00fc7947 */ /* 0x000fc0000383ffff */
[----:B------:R-:W-:-:S00]  /*0310*/  NOP ;  /* 0x0000000000007918 */ /* 0x000fc00000000000 */
        /* <DEDUP_REMOVED lines=14> */
.L_x_4:


//--------------------- .nv.shared.reserved.0     --------------------------
	.section	.nv.shared.reserved.0,"aw",@nobits
	.weak		__nv_reservedSMEM_offset_0_alias
	.size		__nv_reservedSMEM_offset_0_alias, 0, 64
	.other		__nv_reservedSMEM_offset_0_alias,@"STO_CUDA_RESERVED_SHARED STV_DEFAULT"
__nv_reservedSMEM_offset_0_alias:
	.zero		0
	.zero		64


//--------------------- .nv.constant0._Z12mandelKernelffffiiPi --------------------------
	.section	.nv.constant0._Z12mandelKernelffffiiPi,"a",@progbits
	.sectionflags	@""
	.align	4
.nv.constant0._Z12mandelKernelffffiiPi:
	.zero		928


//--------------------- SYMBOLS --------------------------

	.type		.nv.reservedSmem.offset0,@object
	.size		.nv.reservedSmem.offset0,0x4
